//
// Generated by NVIDIA NVVM Compiler
//
// Compiler Build ID: CL-36424714
// Cuda compilation tools, release 13.0, V13.0.88
// Based on NVVM 20.0.0
//

.version 9.0
.target sm_100
.address_size 64

	// .globl	_Z16histogram_atomicPiS_
// _ZZ23histogram_shared_memoryPiS_E5cache has been demoted

.visible .entry _Z16histogram_atomicPiS_(
	.param .u64 .ptr .align 1 _Z16histogram_atomicPiS__param_0,
	.param .u64 .ptr .align 1 _Z16histogram_atomicPiS__param_1
)
{
	.reg .pred 	%p<2>;
	.reg .b32 	%r<7>;
	.reg .b64 	%rd<9>;

	ld.param.u64 	%rd2, [_Z16histogram_atomicPiS__param_0];
	ld.param.u64 	%rd3, [_Z16histogram_atomicPiS__param_1];
	cvta.to.global.u64 	%rd4, %rd3;
	mov.u32 	%r1, %tid.x;
	mov.u32 	%r2, %ntid.x;
	mov.u32 	%r3, %ctaid.x;
	mad.lo.s32 	%r4, %r2, %r3, %r1;
	mul.wide.s32 	%rd5, %r4, 4;
	add.s64 	%rd1, %rd4, %rd5;
	setp.gt.s32 	%p1, %r4, 999;
	@%p1 bra 	$L__BB0_2;
	cvta.to.global.u64 	%rd6, %rd2;
	ld.global.u32 	%r5, [%rd1];
	mul.wide.s32 	%rd7, %r5, 4;
	add.s64 	%rd8, %rd6, %rd7;
	atom.global.add.u32 	%r6, [%rd8], 1;
$L__BB0_2:
	ret;

}
	// .globl	_Z23histogram_shared_memoryPiS_
.visible .entry _Z23histogram_shared_memoryPiS_(
	.param .u64 .ptr .align 1 _Z23histogram_shared_memoryPiS__param_0,
	.param .u64 .ptr .align 1 _Z23histogram_shared_memoryPiS__param_1
)
{
	.reg .pred 	%p<7>;
	.reg .b32 	%r<58>;
	.reg .b64 	%rd<15>;
	// demoted variable
	.shared .align 4 .b8 _ZZ23histogram_shared_memoryPiS_E5cache[1024];
	ld.param.u64 	%rd2, [_Z23histogram_shared_memoryPiS__param_0];
	ld.param.u64 	%rd3, [_Z23histogram_shared_memoryPiS__param_1];
	cvta.to.global.u64 	%rd1, %rd3;
	mov.u32 	%r1, %tid.x;
	mov.u32 	%r14, %ntid.x;
	mov.u32 	%r15, %ctaid.x;
	mad.lo.s32 	%r56, %r14, %r15, %r1;
	mov.u32 	%r16, %nctaid.x;
	mul.lo.s32 	%r3, %r14, %r16;
	shl.b32 	%r17, %r1, 2;
	mov.u32 	%r18, _ZZ23histogram_shared_memoryPiS_E5cache;
	add.s32 	%r4, %r18, %r17;
	mov.b32 	%r19, 0;
	st.shared.u32 	[%r4], %r19;
	bar.sync 	0;
	setp.gt.s32 	%p1, %r56, 999;
	@%p1 bra 	$L__BB1_7;
	add.s32 	%r20, %r56, %r3;
	max.s32 	%r21, %r20, 1000;
	setp.lt.s32 	%p2, %r20, 1000;
	selp.u32 	%r22, 1, 0, %p2;
	add.s32 	%r23, %r20, %r22;
	sub.s32 	%r24, %r21, %r23;
	div.u32 	%r25, %r24, %r3;
	add.s32 	%r5, %r25, %r22;
	and.b32  	%r26, %r5, 3;
	setp.eq.s32 	%p3, %r26, 3;
	@%p3 bra 	$L__BB1_4;
	add.s32 	%r27, %r5, 1;
	and.b32  	%r28, %r27, 3;
	neg.s32 	%r54, %r28;
$L__BB1_3:
	.pragma "nounroll";
	mul.wide.s32 	%rd4, %r56, 4;
	add.s64 	%rd5, %rd1, %rd4;
	ld.global.u32 	%r29, [%rd5];
	shl.b32 	%r30, %r29, 2;
	add.s32 	%r32, %r18, %r30;
	atom.shared.add.u32 	%r33, [%r32], 1;
	add.s32 	%r56, %r56, %r3;
	add.s32 	%r54, %r54, 1;
	setp.ne.s32 	%p4, %r54, 0;
	@%p4 bra 	$L__BB1_3;
$L__BB1_4:
	setp.lt.u32 	%p5, %r5, 3;
	@%p5 bra 	$L__BB1_7;
	mul.wide.s32 	%rd8, %r3, 4;
	shl.b32 	%r51, %r3, 2;
$L__BB1_6:
	mul.wide.s32 	%rd6, %r56, 4;
	add.s64 	%rd7, %rd1, %rd6;
	ld.global.u32 	%r34, [%rd7];
	shl.b32 	%r35, %r34, 2;
	add.s32 	%r37, %r18, %r35;
	atom.shared.add.u32 	%r38, [%r37], 1;
	add.s64 	%rd9, %rd7, %rd8;
	ld.global.u32 	%r39, [%rd9];
	shl.b32 	%r40, %r39, 2;
	add.s32 	%r41, %r18, %r40;
	atom.shared.add.u32 	%r42, [%r41], 1;
	add.s64 	%rd10, %rd9, %rd8;
	ld.global.u32 	%r43, [%rd10];
	shl.b32 	%r44, %r43, 2;
	add.s32 	%r45, %r18, %r44;
	atom.shared.add.u32 	%r46, [%r45], 1;
	add.s64 	%rd11, %rd10, %rd8;
	ld.global.u32 	%r47, [%rd11];
	shl.b32 	%r48, %r47, 2;
	add.s32 	%r49, %r18, %r48;
	atom.shared.add.u32 	%r50, [%r49], 1;
	add.s32 	%r56, %r51, %r56;
	setp.lt.s32 	%p6, %r56, 1000;
	@%p6 bra 	$L__BB1_6;
$L__BB1_7:
	cvta.to.global.u64 	%rd12, %rd2;
	bar.sync 	0;
	mul.wide.u32 	%rd13, %r1, 4;
	add.s64 	%rd14, %rd12, %rd13;
	ld.shared.u32 	%r52, [%r4];
	atom.global.add.u32 	%r53, [%rd14], %r52;
	ret;

}


// ===== COMPILED SASS (sm_100) =====

	.target	sm_100

	.elftype	@"ET_EXEC"


//--------------------- .note.nv.tkinfo           --------------------------
	.section	.note.nv.tkinfo,"",@"SHT_NOTE"
	.sectionflags	@"SHF_NOTE_NV_TKINFO"
	.tkinfo
        /*0018*/ 	.word	0x00000002
        /*0030*/ 	.string	""
        /*0030*/ 	.string	"ptxas"
        /*0030*/ 	.string	"Cuda compilation tools, release 13.0, V13.0.88"
        /*0030*/ 	.string	"Build cuda_13.0.r13.0/compiler.36424714_0"
        /*0030*/ 	.string	"-arch sm_100 -m 64 "



//--------------------- .note.nv.cuinfo           --------------------------
	.section	.note.nv.cuinfo,"",@"SHT_NOTE"
	.sectionflags	@"SHF_NOTE_NV_CUINFO"
        /*0018*/ 	.short	0x0002
        /*001a*/ 	.short	0x0064
        /*001c*/ 	.short	0x0082
	.zero		2


//--------------------- .nv.info                  --------------------------
	.section	.nv.info,"",@"SHT_CUDA_INFO"
	.align	4


	//----- nvinfo : EIATTR_REGCOUNT
	.align		4
        /*0000*/ 	.byte	0x04, 0x2f
        /*0002*/ 	.short	(.L_1 - .L_0)
	.align		4
.L_0:
        /*0004*/ 	.word	index@(_Z16histogram_atomicPiS_)
        /*0008*/ 	.word	0x0000000a


	//----- nvinfo : EIATTR_FRAME_SIZE
	.align		4
.L_1:
        /*000c*/ 	.byte	0x04, 0x11
        /*000e*/ 	.short	(.L_3 - .L_2)
	.align		4
.L_2:
        /*0010*/ 	.word	index@(_Z16histogram_atomicPiS_)
        /*0014*/ 	.word	0x00000000


	//----- nvinfo : EIATTR_REGCOUNT
	.align		4
.L_3:
        /*0018*/ 	.byte	0x04, 0x2f
        /*001a*/ 	.short	(.L_5 - .L_4)
	.align		4
.L_4:
        /*001c*/ 	.word	index@(_Z23histogram_shared_memoryPiS_)
        /*0020*/ 	.word	0x00000015


	//----- nvinfo : EIATTR_FRAME_SIZE
	.align		4
.L_5:
        /*0024*/ 	.byte	0x04, 0x11
        /*0026*/ 	.short	(.L_7 - .L_6)
	.align		4
.L_6:
        /*0028*/ 	.word	index@(_Z23histogram_shared_memoryPiS_)
        /*002c*/ 	.word	0x00000000


	//----- nvinfo : EIATTR_MIN_STACK_SIZE
	.align		4
.L_7:
        /*0030*/ 	.byte	0x04, 0x12
        /*0032*/ 	.short	(.L_9 - .L_8)
	.align		4
.L_8:
        /*0034*/ 	.word	index@(_Z23histogram_shared_memoryPiS_)
        /*0038*/ 	.word	0x00000000


	//----- nvinfo : EIATTR_MIN_STACK_SIZE
	.align		4
.L_9:
        /*003c*/ 	.byte	0x04, 0x12
        /*003e*/ 	.short	(.L_11 - .L_10)
	.align		4
.L_10:
        /*0040*/ 	.word	index@(_Z16histogram_atomicPiS_)
        /*0044*/ 	.word	0x00000000
.L_11:


//--------------------- .nv.compat                --------------------------
	.section	.nv.compat,"",@"SHT_CUDA_COMPAT_INFO"
	.align	4
        /*0000*/ 	.byte	0x02, 0x09, 0x00, 0x00, 0x02, 0x02, 0x01, 0x00, 0x02, 0x05, 0x05, 0x00, 0x03, 0x07, 0x01, 0x01
        /*0010*/ 	.byte	0x02, 0x03, 0x00, 0x00, 0x02, 0x06, 0x01, 0x00, 0x04, 0x0b, 0x08, 0x00, 0x09, 0x00, 0x00, 0x00
        /*0020*/ 	.byte	0x00, 0x00, 0x00, 0x00


//--------------------- .nv.info._Z23histogram_shared_memoryPiS_ --------------------------
	.section	.nv.info._Z23histogram_shared_memoryPiS_,"",@"SHT_CUDA_INFO"
	.sectionflags	@""
	.align	4


	//----- nvinfo : EIATTR_CUDA_API_VERSION
	.align		4
        /*0000*/ 	.byte	0x04, 0x37
        /*0002*/ 	.short	(.L_13 - .L_12)
.L_12:
        /*0004*/ 	.word	0x00000082


	//----- nvinfo : EIATTR_KPARAM_INFO
	.align		4
.L_13:
        /*0008*/ 	.byte	0x04, 0x17
        /*000a*/ 	.short	(.L_15 - .L_14)
.L_14:
        /*000c*/ 	.word	0x00000000
        /*0010*/ 	.short	0x0001
        /*0012*/ 	.short	0x0008
        /*0014*/ 	.byte	0x00, 0xf5, 0x21, 0x00


	//----- nvinfo : EIATTR_KPARAM_INFO
	.align		4
.L_15:
        /*0018*/ 	.byte	0x04, 0x17
        /*001a*/ 	.short	(.L_17 - .L_16)
.L_16:
        /*001c*/ 	.word	0x00000000
        /*0020*/ 	.short	0x0000
        /*0022*/ 	.short	0x0000
        /*0024*/ 	.byte	0x00, 0xf5, 0x21, 0x00


	//----- nvinfo : EIATTR_SPARSE_MMA_MASK
	.align		4
.L_17:
        /*0028*/ 	.byte	0x03, 0x50
        /*002a*/ 	.short	0x0000


	//----- nvinfo : EIATTR_MAXREG_COUNT
	.align		4
        /*002c*/ 	.byte	0x03, 0x1b
        /*002e*/ 	.short	0x00ff


	//----- nvinfo : EIATTR_NUM_BARRIERS
	.align		4
        /*0030*/ 	.byte	0x02, 0x4c
        /*0032*/ 	.byte	0x01
	.zero		1


	//----- nvinfo : EIATTR_MERCURY_ISA_VERSION
	.align		4
        /*0034*/ 	.byte	0x03, 0x5f
        /*0036*/ 	.short	0x0101


	//----- nvinfo : EIATTR_VRC_CTA_INIT_COUNT
	.align		4
        /*0038*/ 	.byte	0x02, 0x4a
	.zero		1
	.zero		1


	//----- nvinfo : EIATTR_EXIT_INSTR_OFFSETS
	.align		4
        /*003c*/ 	.byte	0x04, 0x1c
        /*003e*/ 	.short	(.L_19 - .L_18)


	//   ....[0]....
.L_18:
        /*0040*/ 	.word	0x00000560


	//----- nvinfo : EIATTR_CRS_STACK_SIZE
	.align		4
.L_19:
        /*0044*/ 	.byte	0x04, 0x1e
        /*0046*/ 	.short	(.L_21 - .L_20)
.L_20:
        /*0048*/ 	.word	0x00000000


	//----- nvinfo : EIATTR_CBANK_PARAM_SIZE
	.align		4
.L_21:
        /*004c*/ 	.byte	0x03, 0x19
        /*004e*/ 	.short	0x0010


	//----- nvinfo : EIATTR_PARAM_CBANK
	.align		4
        /*0050*/ 	.byte	0x04, 0x0a
        /*0052*/ 	.short	(.L_23 - .L_22)
	.align		4
.L_22:
        /*0054*/ 	.word	index@(.nv.constant0._Z23histogram_shared_memoryPiS_)
        /*0058*/ 	.short	0x0380
        /*005a*/ 	.short	0x0010


	//----- nvinfo : EIATTR_SW_WAR
	.align		4
.L_23:
        /*005c*/ 	.byte	0x04, 0x36
        /*005e*/ 	.short	(.L_25 - .L_24)
.L_24:
        /*0060*/ 	.word	0x00000008
.L_25:


//--------------------- .nv.info._Z16histogram_atomicPiS_ --------------------------
	.section	.nv.info._Z16histogram_atomicPiS_,"",@"SHT_CUDA_INFO"
	.sectionflags	@""
	.align	4


	//----- nvinfo : EIATTR_CUDA_API_VERSION
	.align		4
        /*0000*/ 	.byte	0x04, 0x37
        /*0002*/ 	.short	(.L_27 - .L_26)
.L_26:
        /*0004*/ 	.word	0x00000082


	//----- nvinfo : EIATTR_KPARAM_INFO
	.align		4
.L_27:
        /*0008*/ 	.byte	0x04, 0x17
        /*000a*/ 	.short	(.L_29 - .L_28)
.L_28:
        /*000c*/ 	.word	0x00000000
        /*0010*/ 	.short	0x0001
        /*0012*/ 	.short	0x0008
        /*0014*/ 	.byte	0x00, 0xf5, 0x21, 0x00


	//----- nvinfo : EIATTR_KPARAM_INFO
	.align		4
.L_29:
        /*0018*/ 	.byte	0x04, 0x17
        /*001a*/ 	.short	(.L_31 - .L_30)
.L_30:
        /*001c*/ 	.word	0x00000000
        /*0020*/ 	.short	0x0000
        /*0022*/ 	.short	0x0000
        /*0024*/ 	.byte	0x00, 0xf5, 0x21, 0x00


	//----- nvinfo : EIATTR_SPARSE_MMA_MASK
	.align		4
.L_31:
        /*0028*/ 	.byte	0x03, 0x50
        /*002a*/ 	.short	0x0000


	//----- nvinfo : EIATTR_MAXREG_COUNT
	.align		4
        /*002c*/ 	.byte	0x03, 0x1b
        /*002e*/ 	.short	0x00ff


	//----- nvinfo : EIATTR_MERCURY_ISA_VERSION
	.align		4
        /*0030*/ 	.byte	0x03, 0x5f
        /*0032*/ 	.short	0x0101


	//----- nvinfo : EIATTR_VRC_CTA_INIT_COUNT
	.align		4
        /*0034*/ 	.byte	0x02, 0x4a
	.zero		1
	.zero		1


	//----- nvinfo : EIATTR_EXIT_INSTR_OFFSETS
	.align		4
        /*0038*/ 	.byte	0x04, 0x1c
        /*003a*/ 	.short	(.L_33 - .L_32)


	//   ....[0]....
.L_32:
        /*003c*/ 	.word	0x00000070


	//   ....[1]....
        /*0040*/ 	.word	0x000000f0


	//----- nvinfo : EIATTR_CBANK_PARAM_SIZE
	.align		4
.L_33:
        /*0044*/ 	.byte	0x03, 0x19
        /*0046*/ 	.short	0x0010


	//----- nvinfo : EIATTR_PARAM_CBANK
	.align		4
        /*0048*/ 	.byte	0x04, 0x0a
        /*004a*/ 	.short	(.L_35 - .L_34)
	.align		4
.L_34:
        /*004c*/ 	.word	index@(.nv.constant0._Z16histogram_atomicPiS_)
        /*0050*/ 	.short	0x0380
        /*0052*/ 	.short	0x0010


	//----- nvinfo : EIATTR_SW_WAR
	.align		4
.L_35:
        /*0054*/ 	.byte	0x04, 0x36
        /*0056*/ 	.short	(.L_37 - .L_36)
.L_36:
        /*0058*/ 	.word	0x00000008
.L_37:


//--------------------- .nv.callgraph             --------------------------
	.section	.nv.callgraph,"",@"SHT_CUDA_CALLGRAPH"
	.align	4
	.sectionentsize	8
	.align		4
        /*0000*/ 	.word	0x00000000
	.align		4
        /*0004*/ 	.word	0xffffffff
	.align		4
        /*0008*/ 	.word	0x00000000
	.align		4
        /*000c*/ 	.word	0xfffffffe
	.align		4
        /*0010*/ 	.word	0x00000000
	.align		4
        /*0014*/ 	.word	0xfffffffd
	.align		4
        /*0018*/ 	.word	0x00000000
	.align		4
        /*001c*/ 	.word	0xfffffffc


//--------------------- .text._Z23histogram_shared_memoryPiS_ --------------------------
	.section	.text._Z23histogram_shared_memoryPiS_,"ax",@progbits
	.align	128
        .global         _Z23histogram_shared_memoryPiS_
        .type           _Z23histogram_shared_memoryPiS_,@function
        .size           _Z23histogram_shared_memoryPiS_,(.L_x_8 - _Z23histogram_shared_memoryPiS_)
        .other          _Z23histogram_shared_memoryPiS_,@"STO_CUDA_ENTRY STV_DEFAULT"
_Z23histogram_shared_memoryPiS_:
.text._Z23histogram_shared_memoryPiS_:
[----:B------:R-:W-:Y:S01]  /*0000*/  LDC R1, c[0x0][0x37c] ;  /* 0x0000df00ff017b82 */ /* 0x000fe20000000800 */
[----:B------:R-:W0:Y:S07]  /*0010*/  S2R R0, SR_TID.X ;  /* 0x0000000000007919 */ /* 0x000e2e0000002100 */
[----:B------:R-:W1:Y:S01]  /*0020*/  S2UR UR5, SR_CgaCtaId ;  /* 0x00000000000579c3 */ /* 0x000e620000008800 */
[----:B------:R-:W2:Y:S01]  /*0030*/  LDCU UR8, c[0x0][0x360] ;  /* 0x00006c00ff0877ac */ /* 0x000ea20008000800 */
[----:B------:R-:W-:Y:S01]  /*0040*/  BSSY.RECONVERGENT B0, `(.L_x_0) ;  /* 0x000004c000007945 */ /* 0x000fe20003800200 */
[----:B------:R-:W3:Y:S01]  /*0050*/  S2R R7, SR_CTAID.X ;  /* 0x0000000000077919 */ /* 0x000ee20000002500 */
[----:B------:R-:W-:Y:S01]  /*0060*/  UMOV UR4, 0x400 ;  /* 0x0000040000047882 */ /* 0x000fe20000000000 */
[----:B------:R-:W4:Y:S03]  /*0070*/  LDCU.64 UR6, c[0x0][0x358] ;  /* 0x00006b00ff0677ac */ /* 0x000f260008000a00 */
[----:B------:R-:W2:Y:S01]  /*0080*/  LDC R2, c[0x0][0x370] ;  /* 0x0000dc00ff027b82 */ /* 0x000ea20000000800 */
[----:B-1----:R-:W-:-:S06]  /*0090*/  ULEA UR4, UR5, UR4, 0x18 ;  /* 0x0000000405047291 */ /* 0x002fcc000f8ec0ff */
[----:B0-----:R-:W-:Y:S01]  /*00a0*/  LEA R3, R0, UR4, 0x2 ;  /* 0x0000000400037c11 */ /* 0x001fe2000f8e10ff */
[----:B--2---:R-:W-:Y:S02]  /*00b0*/  IMAD R2, R2, UR8, RZ ;  /* 0x0000000802027c24 */ /* 0x004fe4000f8e02ff */
[----:B---3--:R-:W-:Y:S02]  /*00c0*/  IMAD R7, R7, UR8, R0 ;  /* 0x0000000807077c24 */ /* 0x008fe4000f8e0200 */
[----:B------:R0:W-:Y:S01]  /*00d0*/  STS [R3], RZ ;  /* 0x000000ff03007388 */ /* 0x0001e20000000800 */
[----:B------:R-:W-:Y:S02]  /*00e0*/  BAR.SYNC.DEFER_BLOCKING 0x0 ;  /* 0x0000000000007b1d */ /* 0x000fe40000010000 */
[----:B------:R-:W-:-:S13]  /*00f0*/  ISETP.GT.AND P0, PT, R7, 0x3e7, PT ;  /* 0x000003e70700780c */ /* 0x000fda0003f04270 */
[----:B0---4-:R-:W-:Y:S05]  /*0100*/  @P0 BRA `(.L_x_1) ;  /* 0x0000000000fc0947 */ /* 0x011fea0003800000 */
[----:B------:R-:W0:Y:S01]  /*0110*/  I2F.U32.RP R10, R2 ;  /* 0x00000002000a7306 */ /* 0x000e220000209000 */
[C---:B------:R-:W-:Y:S01]  /*0120*/  IMAD.IADD R6, R2.reuse, 0x1, R7 ;  /* 0x0000000102067824 */ /* 0x040fe200078e0207 */
[----:B------:R-:W-:Y:S01]  /*0130*/  ISETP.NE.U32.AND P2, PT, R2, RZ, PT ;  /* 0x000000ff0200720c */ /* 0x000fe20003f45070 */
[----:B------:R-:W-:Y:S01]  /*0140*/  IMAD.MOV R11, RZ, RZ, -R2 ;  /* 0x000000ffff0b7224 */ /* 0x000fe200078e0a02 */
[----:B------:R-:W-:Y:S02]  /*0150*/  BSSY.RECONVERGENT B1, `(.L_x_2) ;  /* 0x0000026000017945 */ /* 0x000fe40003800200 */
[C---:B------:R-:W-:Y:S02]  /*0160*/  ISETP.GE.AND P0, PT, R6.reuse, 0x3e8, PT ;  /* 0x000003e80600780c */ /* 0x040fe40003f06270 */
[----:B------:R-:W-:Y:S02]  /*0170*/  VIMNMX R9, PT, PT, R6, 0x3e8, !PT ;  /* 0x000003e806097848 */ /* 0x000fe40007fe0100 */
[----:B------:R-:W-:-:S04]  /*0180*/  SEL R8, RZ, 0x1, P0 ;  /* 0x00000001ff087807 */ /* 0x000fc80000000000 */
[----:B------:R-:W-:Y:S01]  /*0190*/  IADD3 R9, PT, PT, R9, -R6, -R8 ;  /* 0x8000000609097210 */ /* 0x000fe20007ffe808 */
[----:B0-----:R-:W0:Y:S02]  /*01a0*/  MUFU.RCP R10, R10 ;  /* 0x0000000a000a7308 */ /* 0x001e240000001000 */
[----:B0-----:R-:W-:-:S06]  /*01b0*/  VIADD R4, R10, 0xffffffe ;  /* 0x0ffffffe0a047836 */ /* 0x001fcc0000000000 */
[----:B------:R0:W1:Y:S02]  /*01c0*/  F2I.FTZ.U32.TRUNC.NTZ R5, R4 ;  /* 0x0000000400057305 */ /* 0x000064000021f000 */
[----:B0-----:R-:W-:Y:S02]  /*01d0*/  HFMA2 R4, -RZ, RZ, 0, 0 ;  /* 0x00000000ff047431 */ /* 0x001fe400000001ff */
[----:B-1----:R-:W-:-:S04]  /*01e0*/  IMAD R11, R11, R5, RZ ;  /* 0x000000050b0b7224 */ /* 0x002fc800078e02ff */
[----:B------:R-:W-:-:S06]  /*01f0*/  IMAD.HI.U32 R10, R5, R11, R4 ;  /* 0x0000000b050a7227 */ /* 0x000fcc00078e0004 */
[----:B------:R-:W-:-:S04]  /*0200*/  IMAD.HI.U32 R11, R10, R9, RZ ;  /* 0x000000090a0b7227 */ /* 0x000fc800078e00ff */
[----:B------:R-:W-:-:S04]  /*0210*/  IMAD.MOV R4, RZ, RZ, -R11 ;  /* 0x000000ffff047224 */ /* 0x000fc800078e0a0b */
[----:B------:R-:W-:Y:S02]  /*0220*/  IMAD R9, R2, R4, R9 ;  /* 0x0000000402097224 */ /* 0x000fe400078e0209 */
[----:B------:R-:W0:Y:S03]  /*0230*/  LDC.64 R4, c[0x0][0x388] ;  /* 0x0000e200ff047b82 */ /* 0x000e260000000a00 */
[----:B------:R-:W-:-:S13]  /*0240*/  ISETP.GE.U32.AND P0, PT, R9, R2, PT ;  /* 0x000000020900720c */ /* 0x000fda0003f06070 */
[----:B------:R-:W-:Y:S01]  /*0250*/  @P0 IMAD.IADD R9, R9, 0x1, -R2 ;  /* 0x0000000109090824 */ /* 0x000fe200078e0a02 */
[----:B------:R-:W-:-:S04]  /*0260*/  @P0 IADD3 R11, PT, PT, R11, 0x1, RZ ;  /* 0x000000010b0b0810 */ /* 0x000fc80007ffe0ff */
[----:B------:R-:W-:-:S13]  /*0270*/  ISETP.GE.U32.AND P1, PT, R9, R2, PT ;  /* 0x000000020900720c */ /* 0x000fda0003f26070 */
[----:B------:R-:W-:Y:S01]  /*0280*/  @P1 VIADD R11, R11, 0x1 ;  /* 0x000000010b0b1836 */ /* 0x000fe20000000000 */
[----:B------:R-:W-:-:S05]  /*0290*/  @!P2 LOP3.LUT R11, RZ, R2, RZ, 0x33, !PT ;  /* 0x00000002ff0ba212 */ /* 0x000fca00078e33ff */
[----:B------:R-:W-:-:S05]  /*02a0*/  IMAD.IADD R6, R8, 0x1, R11 ;  /* 0x0000000108067824 */ /* 0x000fca00078e020b */
[C---:B------:R-:W-:Y:S02]  /*02b0*/  LOP3.LUT R8, R6.reuse, 0x3, RZ, 0xc0, !PT ;  /* 0x0000000306087812 */ /* 0x040fe400078ec0ff */
[----:B------:R-:W-:Y:S02]  /*02c0*/  ISETP.GE.U32.AND P1, PT, R6, 0x3, PT ;  /* 0x000000030600780c */ /* 0x000fe40003f26070 */
[----:B------:R-:W-:-:S13]  /*02d0*/  ISETP.NE.AND P0, PT, R8, 0x3, PT ;  /* 0x000000030800780c */ /* 0x000fda0003f05270 */
[----:B0-----:R-:W-:Y:S05]  /*02e0*/  @!P0 BRA `(.L_x_3) ;  /* 0x0000000000308947 */ /* 0x001fea0003800000 */
[----:B------:R-:W0:Y:S01]  /*02f0*/  LDC.64 R10, c[0x0][0x388] ;  /* 0x0000e200ff0a7b82 */ /* 0x000e220000000a00 */
[----:B------:R-:W-:-:S04]  /*0300*/  IADD3 R6, PT, PT, R6, 0x1, RZ ;  /* 0x0000000106067810 */ /* 0x000fc80007ffe0ff */
[----:B------:R-:W-:-:S05]  /*0310*/  LOP3.LUT R6, R6, 0x3, RZ, 0xc0, !PT ;  /* 0x0000000306067812 */ /* 0x000fca00078ec0ff */
[----:B------:R-:W-:-:S07]  /*0320*/  IMAD.MOV R6, RZ, RZ, -R6 ;  /* 0x000000ffff067224 */ /* 0x000fce00078e0a06 */
.L_x_4:
[----:B0-----:R-:W-:-:S06]  /*0330*/  IMAD.WIDE R8, R7, 0x4, R10 ;  /* 0x0000000407087825 */ /* 0x001fcc00078e020a */
[----:B------:R-:W2:Y:S01]  /*0340*/  LDG.E R8, desc[UR6][R8.64] ;  /* 0x0000000608087981 */ /* 0x000ea2000c1e1900 */
[----:B------:R-:W-:Y:S01]  /*0350*/  VIADD R6, R6, 0x1 ;  /* 0x0000000106067836 */ /* 0x000fe20000000000 */
[----:B------:R-:W-:-:S04]  /*0360*/  IADD3 R7, PT, PT, R2, R7, RZ ;  /* 0x0000000702077210 */ /* 0x000fc80007ffe0ff */
[----:B------:R-:W-:Y:S02]  /*0370*/  ISETP.NE.AND P0, PT, R6, RZ, PT ;  /* 0x000000ff0600720c */ /* 0x000fe40003f05270 */
[----:B-12---:R-:W-:-:S05]  /*0380*/  LEA R12, R8, UR4, 0x2 ;  /* 0x00000004080c7c11 */ /* 0x006fca000f8e10ff */
[----:B------:R1:W-:Y:S06]  /*0390*/  ATOMS.POPC.INC.32 RZ, [R12+URZ] ;  /* 0x000000000cff7f8c */ /* 0x0003ec000d8000ff */
[----:B------:R-:W-:Y:S05]  /*03a0*/  @P0 BRA `(.L_x_4) ;  /* 0xfffffffc00e00947 */ /* 0x000fea000383ffff */
.L_x_3:
[----:B------:R-:W-:Y:S05]  /*03b0*/  BSYNC.RECONVERGENT B1 ;  /* 0x0000000000017941 */ /* 0x000fea0003800200 */
.L_x_2:
[----:B------:R-:W-:Y:S05]  /*03c0*/  @!P1 BRA `(.L_x_1) ;  /* 0x00000000004c9947 */ /* 0x000fea0003800000 */
.L_x_5:
[----:B------:R-:W-:-:S04]  /*03d0*/  IMAD.WIDE R14, R7, 0x4, R4 ;  /* 0x00000004070e7825 */ /* 0x000fc800078e0204 */
[C---:B------:R-:W-:Y:S02]  /*03e0*/  IMAD.WIDE R8, R2.reuse, 0x4, R14 ;  /* 0x0000000402087825 */ /* 0x040fe400078e020e */
[----:B------:R-:W2:Y:S02]  /*03f0*/  LDG.E R14, desc[UR6][R14.64] ;  /* 0x000000060e0e7981 */ /* 0x000ea4000c1e1900 */
[C---:B------:R-:W-:Y:S02]  /*0400*/  IMAD.WIDE R10, R2.reuse, 0x4, R8 ;  /* 0x00000004020a7825 */ /* 0x040fe400078e0208 */
[----:B------:R-:W3:Y:S02]  /*0410*/  LDG.E R8, desc[UR6][R8.64] ;  /* 0x0000000608087981 */ /* 0x000ee4000c1e1900 */
[C---:B-1----:R-:W-:Y:S02]  /*0420*/  IMAD.WIDE R12, R2.reuse, 0x4, R10 ;  /* 0x00000004020c7825 */ /* 0x042fe400078e020a */
[----:B------:R-:W4:Y:S04]  /*0430*/  LDG.E R10, desc[UR6][R10.64] ;  /* 0x000000060a0a7981 */ /* 0x000f28000c1e1900 */
[----:B------:R-:W5:Y:S01]  /*0440*/  LDG.E R12, desc[UR6][R12.64] ;  /* 0x000000060c0c7981 */ /* 0x000f62000c1e1900 */
[----:B------:R-:W-:-:S05]  /*0450*/  IMAD R7, R2, 0x4, R7 ;  /* 0x0000000402077824 */ /* 0x000fca00078e0207 */
[----:B------:R-:W-:Y:S02]  /*0460*/  ISETP.GE.AND P0, PT, R7, 0x3e8, PT ;  /* 0x000003e80700780c */ /* 0x000fe40003f06270 */
[----:B0-2---:R-:W-:-:S05]  /*0470*/  LEA R6, R14, UR4, 0x2 ;  /* 0x000000040e067c11 */ /* 0x005fca000f8e10ff */
[----:B------:R0:W-:Y:S01]  /*0480*/  ATOMS.POPC.INC.32 RZ, [R6+URZ] ;  /* 0x0000000006ff7f8c */ /* 0x0001e2000d8000ff */
[----:B---3--:R-:W-:-:S05]  /*0490*/  LEA R16, R8, UR4, 0x2 ;  /* 0x0000000408107c11 */ /* 0x008fca000f8e10ff */
[----:B------:R0:W-:Y:S01]  /*04a0*/  ATOMS.POPC.INC.32 RZ, [R16+URZ] ;  /* 0x0000000010ff7f8c */ /* 0x0001e2000d8000ff */
[----:B----4-:R-:W-:Y:S02]  /*04b0*/  LEA R17, R10, UR4, 0x2 ;  /* 0x000000040a117c11 */ /* 0x010fe4000f8e10ff */
[----:B-----5:R-:W-:-:S03]  /*04c0*/  LEA R18, R12, UR4, 0x2 ;  /* 0x000000040c127c11 */ /* 0x020fc6000f8e10ff */
[----:B------:R0:W-:Y:S04]  /*04d0*/  ATOMS.POPC.INC.32 RZ, [R17+URZ] ;  /* 0x0000000011ff7f8c */ /* 0x0001e8000d8000ff */
[----:B------:R0:W-:Y:S01]  /*04e0*/  ATOMS.POPC.INC.32 RZ, [R18+URZ] ;  /* 0x0000000012ff7f8c */ /* 0x0001e2000d8000ff */
[----:B------:R-:W-:Y:S05]  /*04f0*/  @!P0 BRA `(.L_x_5) ;  /* 0xfffffffc00b48947 */ /* 0x000fea000383ffff */
.L_x_1:
[----:B------:R-:W-:Y:S05]  /*0500*/  BSYNC.RECONVERGENT B0 ;  /* 0x0000000000007941 */ /* 0x000fea0003800200 */
.L_x_0:
[----:B------:R-:W-:Y:S08]  /*0510*/  BAR.SYNC.DEFER_BLOCKING 0x0 ;  /* 0x0000000000007b1d */ /* 0x000ff00000010000 */
[----:B------:R-:W2:Y:S01]  /*0520*/  LDC.64 R4, c[0x0][0x380] ;  /* 0x0000e000ff047b82 */ /* 0x000ea20000000a00 */
[----:B------:R-:W3:Y:S01]  /*0530*/  LDS R3, [R3] ;  /* 0x0000000003037984 */ /* 0x000ee20000000800 */
[----:B--2---:R-:W-:-:S05]  /*0540*/  IMAD.WIDE.U32 R4, R0, 0x4, R4 ;  /* 0x0000000400047825 */ /* 0x004fca00078e0004 */
[----:B---3--:R-:W-:Y:S01]  /*0550*/  REDG.E.ADD.STRONG.GPU desc[UR6][R4.64], R3 ;  /* 0x000000030400798e */ /* 0x008fe2000c12e106 */
[----:B------:R-:W-:Y:S05]  /*0560*/  EXIT ;  /* 0x000000000000794d */ /* 0x000fea0003800000 */
.L_x_6:
[----:B------:R-:W-:-:S00]  /*0570*/  BRA `(.L_x_6) ;  /* 0xfffffffc00fc7947 */ /* 0x000fc0000383ffff */
[----:B------:R-:W-:-:S00]  /*0580*/  NOP ;  /* 0x0000000000007918 */ /* 0x000fc00000000000 */
[----:B------:R-:W-:-:S00]  /*0590*/  NOP ;  /* 0x0000000000007918 */ /* 0x000fc00000000000 */
[----:B------:R-:W-:-:S00]  /*05a0*/  NOP ;  /* 0x0000000000007918 */ /* 0x000fc00000000000 */
[----:B------:R-:W-:-:S00]  /*05b0*/  NOP ;  /* 0x0000000000007918 */ /* 0x000fc00000000000 */
[----:B------:R-:W-:-:S00]  /*05c0*/  NOP ;  /* 0x0000000000007918 */ /* 0x000fc00000000000 */
[----:B------:R-:W-:-:S00]  /*05d0*/  NOP ;  /* 0x0000000000007918 */ /* 0x000fc00000000000 */
[----:B------:R-:W-:-:S00]  /*05e0*/  NOP ;  /* 0x0000000000007918 */ /* 0x000fc00000000000 */
[----:B------:R-:W-:-:S00]  /*05f0*/  NOP ;  /* 0x0000000000007918 */ /* 0x000fc00000000000 */
.L_x_8:


//--------------------- .text._Z16histogram_atomicPiS_ --------------------------
	.section	.text._Z16histogram_atomicPiS_,"ax",@progbits
	.align	128
        .global         _Z16histogram_atomicPiS_
        .type           _Z16histogram_atomicPiS_,@function
        .size           _Z16histogram_atomicPiS_,(.L_x_9 - _Z16histogram_atomicPiS_)
        .other          _Z16histogram_atomicPiS_,@"STO_CUDA_ENTRY STV_DEFAULT"
_Z16histogram_atomicPiS_:
.text._Z16histogram_atomicPiS_:
[----:B------:R-:W-:Y:S01]  /*0000*/  LDC R1, c[0x0][0x37c] ;  /* 0x0000df00ff017b82 */ /* 0x000fe20000000800 */
[----:B------:R-:W0:Y:S01]  /*0010*/  S2R R5, SR_TID.X ;  /* 0x0000000000057919 */ /* 0x000e220000002100 */
[----:B------:R-:W0:Y:S06]  /*0020*/  LDCU UR4, c[0x0][0x360] ;  /* 0x00006c00ff0477ac */ /* 0x000e2c0008000800 */
[----:B------:R-:W1:Y:S01]  /*0030*/  LDC.64 R2, c[0x0][0x388] ;  /* 0x0000e200ff027b82 */ /* 0x000e620000000a00 */
[----:B------:R-:W0:Y:S02]  /*0040*/  S2R R0, SR_CTAID.X ;  /* 0x0000000000007919 */ /* 0x000e240000002500 */
[----:B0-----:R-:W-:-:S05]  /*0050*/  IMAD R5, R0, UR4, R5 ;  /* 0x0000000400057c24 */ /* 0x001fca000f8e0205 */
[----:B------:R-:W-:-:S13]  /*0060*/  ISETP.GT.AND P0, PT, R5, 0x3e7, PT ;  /* 0x000003e70500780c */ /* 0x000fda0003f04270 */
[----:B-1----:R-:W-:Y:S05]  /*0070*/  @P0 EXIT ;  /* 0x000000000000094d */ /* 0x002fea0003800000 */
[----:B------:R-:W0:Y:S01]  /*0080*/  LDCU.64 UR4, c[0x0][0x358] ;  /* 0x00006b00ff0477ac */ /* 0x000e220008000a00 */
[----:B------:R-:W-:Y:S02]  /*0090*/  IMAD.WIDE R2, R5, 0x4, R2 ;  /* 0x0000000405027825 */ /* 0x000fe400078e0202 */
[----:B------:R-:W1:Y:S04]  /*00a0*/  LDC.64 R4, c[0x0][0x380] ;  /* 0x0000e000ff047b82 */ /* 0x000e680000000a00 */
[----:B0-----:R-:W1:Y:S01]  /*00b0*/  LDG.E R3, desc[UR4][R2.64] ;  /* 0x0000000402037981 */ /* 0x001e62000c1e1900 */
[----:B------:R-:W-:Y:S02]  /*00c0*/  HFMA2 R7, -RZ, RZ, 0, 5.9604644775390625e-08 ;  /* 0x00000001ff077431 */ /* 0x000fe400000001ff */
[----:B-1----:R-:W-:-:S05]  /*00d0*/  IMAD.WIDE R4, R3, 0x4, R4 ;  /* 0x0000000403047825 */ /* 0x002fca00078e0204 */
[----:B------:R-:W-:Y:S01]  /*00e0*/  REDG.E.ADD.STRONG.GPU desc[UR4][R4.64], R7 ;  /* 0x000000070400798e */ /* 0x000fe2000c12e104 */
[----:B------:R-:W-:Y:S05]  /*00f0*/  EXIT ;  /* 0x000000000000794d */ /* 0x000fea0003800000 */
.L_x_7:
        /* <DEDUP_REMOVED lines=16> */
.L_x_9:


//--------------------- .nv.shared._Z23histogram_shared_memoryPiS_ --------------------------
	.section	.nv.shared._Z23histogram_shared_memoryPiS_,"aw",@nobits
	.sectionflags	@""
	.align	4
.nv.shared._Z23histogram_shared_memoryPiS_:
	.zero		2048


//--------------------- .nv.shared.reserved.0     --------------------------
	.section	.nv.shared.reserved.0,"aw",@nobits
	.weak		__nv_reservedSMEM_offset_0_alias
	.size		__nv_reservedSMEM_offset_0_alias, 0, 64
	.other		__nv_reservedSMEM_offset_0_alias,@"STO_CUDA_RESERVED_SHARED STV_DEFAULT"
__nv_reservedSMEM_offset_0_alias:
	.zero		0
	.zero		64


//--------------------- .nv.constant0._Z23histogram_shared_memoryPiS_ --------------------------
	.section	.nv.constant0._Z23histogram_shared_memoryPiS_,"a",@progbits
	.sectionflags	@""
	.align	4
.nv.constant0._Z23histogram_shared_memoryPiS_:
	.zero		912


//--------------------- .nv.constant0._Z16histogram_atomicPiS_ --------------------------
	.section	.nv.constant0._Z16histogram_atomicPiS_,"a",@progbits
	.sectionflags	@""
	.align	4
.nv.constant0._Z16histogram_atomicPiS_:
	.zero		912


//--------------------- SYMBOLS --------------------------

	.type		.nv.reservedSmem.offset0,@object
	.size		.nv.reservedSmem.offset0,0x4
	.type		.nv.reservedSmem.cap,@object
	.size		.nv.reservedSmem.cap,0x4
